	.headerflags	@"EF_CUDA_TEXMODE_UNIFIED EF_CUDA_64BIT_ADDRESS EF_CUDA_ACCELERATORS EF_CUDA_SM90 EF_CUDA_VIRTUAL_SM(EF_CUDA_SM90)"
	.elftype	@"ET_EXEC"


//--------------------- .nv.info                  --------------------------
	.section	.nv.info,"",@"SHT_CUDA_INFO"
	.align	4


	//----- nvinfo : EIATTR_REGCOUNT
	.align		4
        /*0000*/ 	.byte	0x04, 0x2f
        /*0002*/ 	.short	(.L_1 - .L_0)
	.align		4
.L_0:
        /*0004*/ 	.word	index@(triton_mm)
        /*0008*/ 	.word	0x00000030


	//----- nvinfo : EIATTR_MIN_STACK_SIZE
	.align		4
.L_1:
        /*000c*/ 	.byte	0x04, 0x12
        /*000e*/ 	.short	(.L_3 - .L_2)
	.align		4
.L_2:
        /*0010*/ 	.word	index@(triton_mm)
        /*0014*/ 	.word	0x00000000


	//----- nvinfo : EIATTR_FRAME_SIZE
	.align		4
.L_3:
        /*0018*/ 	.byte	0x04, 0x11
        /*001a*/ 	.short	(.L_5 - .L_4)
	.align		4
.L_4:
        /*001c*/ 	.word	index@(triton_mm)
        /*0020*/ 	.word	0x00000000


	//----- nvinfo : EIATTR_MIN_STACK_SIZE
	.align		4
.L_5:
        /*0024*/ 	.byte	0x04, 0x12
        /*0026*/ 	.short	(.L_7 - .L_6)
	.align		4
.L_6:
        /*0028*/ 	.word	index@(triton_mm)
        /*002c*/ 	.word	0x00000000
.L_7:


//--------------------- .nv.info.triton_mm        --------------------------
	.section	.nv.info.triton_mm,"",@"SHT_CUDA_INFO"
	.sectionflags	@""
	.align	4


	//----- nvinfo : EIATTR_CUDA_API_VERSION
	.align		4
        /*0000*/ 	.byte	0x04, 0x37
        /*0002*/ 	.short	(.L_9 - .L_8)
.L_8:
        /*0004*/ 	.word	0x0000007c


	//----- nvinfo : EIATTR_KPARAM_INFO
	.align		4
.L_9:
        /*0008*/ 	.byte	0x04, 0x17
        /*000a*/ 	.short	(.L_11 - .L_10)
.L_10:
        /*000c*/ 	.word	0x00000000
        /*0010*/ 	.short	0x0004
        /*0012*/ 	.short	0x0020
        /*0014*/ 	.byte	0x00, 0xf0, 0x11, 0x00


	//----- nvinfo : EIATTR_KPARAM_INFO
	.align		4
.L_11:
        /*0018*/ 	.byte	0x04, 0x17
        /*001a*/ 	.short	(.L_13 - .L_12)
.L_12:
        /*001c*/ 	.word	0x00000000
        /*0020*/ 	.short	0x0003
        /*0022*/ 	.short	0x0018
        /*0024*/ 	.byte	0x00, 0xf0, 0x21, 0x00


	//----- nvinfo : EIATTR_KPARAM_INFO
	.align		4
.L_13:
        /*0028*/ 	.byte	0x04, 0x17
        /*002a*/ 	.short	(.L_15 - .L_14)
.L_14:
        /*002c*/ 	.word	0x00000000
        /*0030*/ 	.short	0x0002
        /*0032*/ 	.short	0x0010
        /*0034*/ 	.byte	0x00, 0xf0, 0x21, 0x00


	//----- nvinfo : EIATTR_KPARAM_INFO
	.align		4
.L_15:
        /*0038*/ 	.byte	0x04, 0x17
        /*003a*/ 	.short	(.L_17 - .L_16)
.L_16:
        /*003c*/ 	.word	0x00000000
        /*0040*/ 	.short	0x0001
        /*0042*/ 	.short	0x0008
        /*0044*/ 	.byte	0x00, 0xf0, 0x21, 0x00


	//----- nvinfo : EIATTR_KPARAM_INFO
	.align		4
.L_17:
        /*0048*/ 	.byte	0x04, 0x17
        /*004a*/ 	.short	(.L_19 - .L_18)
.L_18:
        /*004c*/ 	.word	0x00000000
        /*0050*/ 	.short	0x0000
        /*0052*/ 	.short	0x0000
        /*0054*/ 	.byte	0x00, 0xf0, 0x21, 0x00


	//----- nvinfo : EIATTR_SPARSE_MMA_MASK
	.align		4
.L_19:
        /*0058*/ 	.byte	0x03, 0x50
        /*005a*/ 	.short	0x0000


	//----- nvinfo : EIATTR_MAXREG_COUNT
	.align		4
        /*005c*/ 	.byte	0x03, 0x1b
        /*005e*/ 	.short	0x00ff


	//----- nvinfo : EIATTR_EXIT_INSTR_OFFSETS
	.align		4
        /*0060*/ 	.byte	0x04, 0x1c
        /*0062*/ 	.short	(.L_21 - .L_20)


	//   ....[0]....
.L_20:
        /*0064*/ 	.word	0x00000040


	//   ....[1]....
        /*0068*/ 	.word	0x00007d90


	//   ....[2]....
        /*006c*/ 	.word	0x00007db0


	//----- nvinfo : EIATTR_MAX_THREADS
	.align		4
.L_21:
        /*0070*/ 	.byte	0x04, 0x05
        /*0072*/ 	.short	(.L_23 - .L_22)
.L_22:
        /*0074*/ 	.word	0x00000100
        /*0078*/ 	.word	0x00000001
        /*007c*/ 	.word	0x00000001


	//----- nvinfo : EIATTR_CBANK_PARAM_SIZE
	.align		4
.L_23:
        /*0080*/ 	.byte	0x03, 0x19
        /*0082*/ 	.short	0x0024


	//----- nvinfo : EIATTR_PARAM_CBANK
	.align		4
        /*0084*/ 	.byte	0x04, 0x0a
        /*0086*/ 	.short	(.L_25 - .L_24)
	.align		4
.L_24:
        /*0088*/ 	.word	index@(.nv.constant0.triton_mm)
        /*008c*/ 	.short	0x0210
        /*008e*/ 	.short	0x0024


	//----- nvinfo : EIATTR_SW_WAR
	.align		4
.L_25:
        /*0090*/ 	.byte	0x04, 0x36
        /*0092*/ 	.short	(.L_27 - .L_26)
.L_26:
        /*0094*/ 	.word	0x00000008
.L_27:


//--------------------- .nv.callgraph             --------------------------
	.section	.nv.callgraph,"",@"SHT_CUDA_CALLGRAPH"
	.align	4
	.sectionentsize	8
	.align		4
        /*0000*/ 	.word	0x00000000
	.align		4
        /*0004*/ 	.word	0xffffffff
	.align		4
        /*0008*/ 	.word	0x00000000
	.align		4
        /*000c*/ 	.word	0xfffffffe
	.align		4
        /*0010*/ 	.word	0x00000000
	.align		4
        /*0014*/ 	.word	0xfffffffd
	.align		4
        /*0018*/ 	.word	0x00000000
	.align		4
        /*001c*/ 	.word	0xfffffffc


//--------------------- .text.triton_mm           --------------------------
	.section	.text.triton_mm,"ax",@progbits
	.sectionflags	@"SHF_BARRIERS=1"
	.align	128
        .global         triton_mm
        .type           triton_mm,@function
        .size           triton_mm,(.L_x_1 - triton_mm)
        .other          triton_mm,@"STO_CUDA_ENTRY STV_DEFAULT"
triton_mm:
.text.triton_mm:
[----:B------:R-:W1:Y:S02]  /*0000*/  LDC R1, c[0x0][0x28] ;  /* 0x00000a00ff017b82 */ /* 0x000e640000000800 */
[----:B------:R-:W2:Y:S02]  /*0010*/  LDC R12, c[0x0][0x230] ;  /* 0x00008c00ff0c7b82 */ /* 0x000ea40000000800 */
[----:B--2---:R-:W-:-:S05]  /*0020*/  IMAD R0, R12, 0xc00, RZ ;  /* 0x00000c000c007824 */ /* 0x004fca00078e02ff */
[----:B------:R-:W-:-:S13]  /*0030*/  ISETP.NE.AND P0, PT, R0, RZ, PT ;  /* 0x000000ff0000720c */ /* 0x000fda0003f05270 */
[----:B------:R-:W-:Y:S05]  /*0040*/  @!P0 EXIT ;  /* 0x000000000000894d */ /* 0x000fea0003800000 */
[----:B------:R-:W2:Y:S01]  /*0050*/  S2R R10, SR_CTAID.X ;  /* 0x00000000000a7919 */ /* 0x000ea20000002500 */
[----:B------:R-:W-:Y:S01]  /*0060*/  VIADD R0, R12, 0x1f ;  /* 0x0000001f0c007836 */ /* 0x000fe20000000000 */
[----:B------:R-:W3:Y:S01]  /*0070*/  S2UR UR5, SR_CgaCtaId ;  /* 0x00000000000579c3 */ /* 0x000ee20000008800 */
[----:B------:R-:W-:Y:S01]  /*0080*/  UMOV UR4, 0x400 ;  /* 0x0000040000047882 */ /* 0x000fe20000000000 */
[----:B------:R-:W4:Y:S01]  /*0090*/  S2R R42, SR_TID.X ;  /* 0x00000000002a7919 */ /* 0x000f220000002100 */
[----:B------:R-:W-:Y:S01]  /*00a0*/  ULDC.64 UR6, c[0x0][0x208] ;  /* 0x0000820000067ab9 */ /* 0x000fe20000000a00 */
[----:B------:R-:W-:-:S04]  /*00b0*/  SHF.R.S32.HI R3, RZ, 0x1f, R0 ;  /* 0x0000001fff037819 */ /* 0x000fc80000011400 */
[----:B------:R-:W-:Y:S01]  /*00c0*/  LEA.HI R3, R3, R0, RZ, 0x5 ;  /* 0x0000000003037211 */ /* 0x000fe200078f28ff */
[----:B------:R-:W5:Y:S08]  /*00d0*/  LDC.64 R32, c[0x0][0x218] ;  /* 0x00008600ff207b82 */ /* 0x000f700000000a00 */
[----:B------:R-:W5:Y:S01]  /*00e0*/  LDC.64 R38, c[0x0][0x220] ;  /* 0x00008800ff267b82 */ /* 0x000f620000000a00 */
[----:B---3--:R-:W-:-:S03]  /*00f0*/  UPRMT UR4, UR5, 0x654, UR4 ;  /* 0x0000065405047896 */ /* 0x008fc60008000004 */
[----:B------:R-:W-:Y:S01]  /*0100*/  ULDC UR5, c[0x0][0x230] ;  /* 0x00008c0000057ab9 */ /* 0x000fe20000000800 */
[C---:B--2---:R-:W-:Y:S01]  /*0110*/  IMAD.HI R2, R10.reuse, 0x2aaaaaab, RZ ;  /* 0x2aaaaaab0a027827 */ /* 0x044fe200078e02ff */
[----:B------:R-:W-:Y:S02]  /*0120*/  IABS R11, R10 ;  /* 0x0000000a000b7213 */ /* 0x000fe40000000000 */
[----:B------:R-:W-:Y:S01]  /*0130*/  ISETP.GE.AND P1, PT, R10, RZ, PT ;  /* 0x000000ff0a00720c */ /* 0x000fe20003f26270 */
[C---:B----4-:R-:W-:Y:S01]  /*0140*/  IMAD.SHL.U32 R44, R42.reuse, 0x8, RZ ;  /* 0x000000082a2c7824 */ /* 0x050fe200078e00ff */
[----:B------:R-:W-:Y:S02]  /*0150*/  SHF.R.U32.HI R5, RZ, 0x1f, R2 ;  /* 0x0000001fff057819 */ /* 0x000fe40000011602 */
[----:B------:R-:W-:Y:S02]  /*0160*/  LOP3.LUT R14, R42, 0x1f, RZ, 0xc0, !PT ;  /* 0x0000001f2a0e7812 */ /* 0x000fe400078ec0ff */
[----:B------:R-:W-:-:S02]  /*0170*/  LEA.HI.SX32 R7, R2, R5, 0x1a ;  /* 0x0000000502077211 */ /* 0x000fc400078fd2ff */
[--C-:B------:R-:W-:Y:S02]  /*0180*/  SHF.R.U32.HI R43, RZ, 0x2, R42.reuse ;  /* 0x00000002ff2b7819 */ /* 0x100fe4000001162a */
[----:B------:R-:W-:Y:S01]  /*0190*/  SHF.R.U32.HI R45, RZ, 0x3, R42 ;  /* 0x00000003ff2d7819 */ /* 0x000fe2000001162a */
[----:B------:R-:W-:Y:S01]  /*01a0*/  IMAD.SHL.U32 R0, R7, 0x8, RZ ;  /* 0x0000000807007824 */ /* 0x000fe200078e00ff */
[----:B------:R-:W-:Y:S02]  /*01b0*/  LOP3.LUT R43, R43, 0x18, RZ, 0xc0, !PT ;  /* 0x000000182b2b7812 */ /* 0x000fe400078ec0ff */
[----:B------:R-:W-:Y:S02]  /*01c0*/  LOP3.LUT R45, R45, 0x10, RZ, 0xc0, !PT ;  /* 0x000000102d2d7812 */ /* 0x000fe400078ec0ff */
[----:B------:R-:W-:-:S04]  /*01d0*/  LEA.HI.SX32 R3, R3, -R0, 0x1b ;  /* 0x8000000003037211 */ /* 0x000fc800078fdaff */
[----:B------:R-:W-:-:S04]  /*01e0*/  VIMNMX R4, R3, 0x8, PT ;  /* 0x0000000803047848 */ /* 0x000fc80003fe0100 */
[-C--:B------:R-:W-:Y:S02]  /*01f0*/  IABS R5, R4.reuse ;  /* 0x0000000400057213 */ /* 0x080fe40000000000 */
[----:B------:R-:W-:Y:S02]  /*0200*/  IABS R13, R4 ;  /* 0x00000004000d7213 */ /* 0x000fe40000000000 */
[----:B------:R-:W2:Y:S03]  /*0210*/  I2F.RP R6, R5 ;  /* 0x0000000500067306 */ /* 0x000ea60000209400 */
[----:B------:R-:W-:-:S05]  /*0220*/  IMAD.MOV R13, RZ, RZ, -R13 ;  /* 0x000000ffff0d7224 */ /* 0x000fca00078e0a0d */
[----:B--2---:R-:W2:Y:S02]  /*0230*/  MUFU.RCP R6, R6 ;  /* 0x0000000600067308 */ /* 0x004ea40000001000 */
[----:B--2---:R-:W-:Y:S01]  /*0240*/  VIADD R2, R6, 0xffffffe ;  /* 0x0ffffffe06027836 */ /* 0x004fe20000000000 */
[----:B------:R-:W-:-:S05]  /*0250*/  IABS R6, R12 ;  /* 0x0000000c00067213 */ /* 0x000fca0000000000 */
[----:B------:R2:W3:Y:S02]  /*0260*/  F2I.FTZ.U32.TRUNC.NTZ R3, R2 ;  /* 0x0000000200037305 */ /* 0x0004e4000021f000 */
[----:B--2---:R-:W-:Y:S02]  /*0270*/  IMAD.MOV.U32 R2, RZ, RZ, RZ ;  /* 0x000000ffff027224 */ /* 0x004fe400078e00ff */
[----:B---3--:R-:W-:-:S04]  /*0280*/  IMAD.MOV R8, RZ, RZ, -R3 ;  /* 0x000000ffff087224 */ /* 0x008fc800078e0a03 */
[----:B------:R-:W-:-:S04]  /*0290*/  IMAD R9, R8, R5, RZ ;  /* 0x0000000508097224 */ /* 0x000fc800078e02ff */
[----:B------:R-:W-:Y:S02]  /*02a0*/  IMAD.HI.U32 R8, R3, R9, R2 ;  /* 0x0000000903087227 */ /* 0x000fe400078e0002 */
[----:B------:R-:W2:Y:S04]  /*02b0*/  I2F.RP R9, R6 ;  /* 0x0000000600097306 */ /* 0x000ea80000209400 */
[----:B------:R-:W-:-:S04]  /*02c0*/  IMAD.HI.U32 R2, R8, R11, RZ ;  /* 0x0000000b08027227 */ /* 0x000fc800078e00ff */
[----:B------:R-:W-:Y:S02]  /*02d0*/  IMAD R2, R2, R13, R11 ;  /* 0x0000000d02027224 */ /* 0x000fe400078e020b */
[----:B------:R-:W-:Y:S01]  /*02e0*/  IMAD R11, R7, -0x180, R10 ;  /* 0xfffffe80070b7824 */ /* 0x000fe200078e020a */
[----:B------:R-:W-:Y:S02]  /*02f0*/  LOP3.LUT R7, RZ, R4, RZ, 0x33, !PT ;  /* 0x00000004ff077212 */ /* 0x000fe400078e33ff */
[----:B------:R-:W-:Y:S01]  /*0300*/  ISETP.GT.U32.AND P0, PT, R5, R2, PT ;  /* 0x000000020500720c */ /* 0x000fe20003f04070 */
[----:B--2---:R-:W2:Y:S01]  /*0310*/  MUFU.RCP R9, R9 ;  /* 0x0000000900097308 */ /* 0x004ea20000001000 */
[----:B------:R-:W-:-:S05]  /*0320*/  IABS R15, R11 ;  /* 0x0000000b000f7213 */ /* 0x000fca0000000000 */
[----:B------:R-:W-:-:S04]  /*0330*/  IMAD.HI.U32 R8, R8, R15, RZ ;  /* 0x0000000f08087227 */ /* 0x000fc800078e00ff */
[----:B------:R-:W-:Y:S02]  /*0340*/  IMAD R10, R8, R13, R15 ;  /* 0x0000000d080a7224 */ /* 0x000fe400078e020f */
[----:B------:R-:W-:Y:S02]  /*0350*/  @!P0 IMAD.IADD R2, R2, 0x1, -R5 ;  /* 0x0000000102028824 */ /* 0x000fe400078e0a05 */
[----:B--2---:R-:W-:Y:S01]  /*0360*/  VIADD R3, R9, 0xffffffe ;  /* 0x0ffffffe09037836 */ /* 0x004fe20000000000 */
[C---:B------:R-:W-:Y:S02]  /*0370*/  ISETP.GT.U32.AND P2, PT, R5.reuse, R10, PT ;  /* 0x0000000a0500720c */ /* 0x040fe40003f44070 */
[----:B------:R-:W-:-:S03]  /*0380*/  ISETP.GT.U32.AND P0, PT, R5, R2, PT ;  /* 0x000000020500720c */ /* 0x000fc60003f04070 */
[----:B------:R-:W2:Y:S08]  /*0390*/  F2I.FTZ.U32.TRUNC.NTZ R3, R3 ;  /* 0x0000000300037305 */ /* 0x000eb0000021f000 */
[--C-:B------:R-:W-:Y:S02]  /*03a0*/  @!P2 IMAD.IADD R10, R10, 0x1, -R5.reuse ;  /* 0x000000010a0aa824 */ /* 0x100fe400078e0a05 */
[----:B------:R-:W-:Y:S01]  /*03b0*/  @!P0 IMAD.IADD R2, R2, 0x1, -R5 ;  /* 0x0000000102028824 */ /* 0x000fe200078e0a05 */
[----:B------:R-:W-:Y:S01]  /*03c0*/  ISETP.NE.AND P0, PT, R4, RZ, PT ;  /* 0x000000ff0400720c */ /* 0x000fe20003f05270 */
[----:B------:R-:W-:Y:S01]  /*03d0*/  @!P2 VIADD R8, R8, 0x1 ;  /* 0x000000010808a836 */ /* 0x000fe20000000000 */
[----:B------:R-:W-:Y:S01]  /*03e0*/  LOP3.LUT R4, R11, R4, RZ, 0x3c, !PT ;  /* 0x000000040b047212 */ /* 0x000fe200078e3cff */
[----:B------:R-:W-:Y:S01]  /*03f0*/  @!P1 IMAD.MOV R2, RZ, RZ, -R2 ;  /* 0x000000ffff029224 */ /* 0x000fe200078e0a02 */
[----:B------:R-:W-:Y:S01]  /*0400*/  ISETP.GE.U32.AND P1, PT, R10, R5, PT ;  /* 0x000000050a00720c */ /* 0x000fe20003f26070 */
[----:B--2---:R-:W-:Y:S01]  /*0410*/  IMAD.MOV R17, RZ, RZ, -R3 ;  /* 0x000000ffff117224 */ /* 0x004fe200078e0a03 */
[----:B------:R-:W-:-:S02]  /*0420*/  ISETP.GE.AND P3, PT, R4, RZ, PT ;  /* 0x000000ff0400720c */ /* 0x000fc40003f66270 */
[----:B------:R-:W-:Y:S02]  /*0430*/  SEL R9, R7, R2, !P0 ;  /* 0x0000000207097207 */ /* 0x000fe40004000000 */
[----:B------:R-:W-:Y:S02]  /*0440*/  SHF.R.U32.HI R2, RZ, 0x3, R42 ;  /* 0x00000003ff027819 */ /* 0x000fe4000001162a */
[----:B------:R-:W-:Y:S01]  /*0450*/  LOP3.LUT R10, R42, 0x7, RZ, 0xc0, !PT ;  /* 0x000000072a0a7812 */ /* 0x000fe200078ec0ff */
[----:B------:R-:W-:Y:S01]  /*0460*/  IMAD.IADD R9, R0, 0x1, R9 ;  /* 0x0000000100097824 */ /* 0x000fe200078e0209 */
[----:B------:R-:W-:Y:S01]  /*0470*/  SGXT.U32 R0, R2, 0x5 ;  /* 0x000000050200781a */ /* 0x000fe20000000000 */
[----:B------:R-:W-:Y:S02]  /*0480*/  IMAD.MOV.U32 R2, RZ, RZ, RZ ;  /* 0x000000ffff027224 */ /* 0x000fe400078e00ff */
[----:B------:R-:W-:Y:S02]  /*0490*/  IMAD.SHL.U32 R9, R9, 0x20, RZ ;  /* 0x0000002009097824 */ /* 0x000fe400078e00ff */
[----:B------:R-:W-:-:S03]  /*04a0*/  @P1 VIADD R8, R8, 0x1 ;  /* 0x0000000108081836 */ /* 0x000fc60000000000 */
[----:B------:R-:W-:Y:S01]  /*04b0*/  LOP3.LUT R40, R9, R0, RZ, 0xfc, !PT ;  /* 0x0000000009287212 */ /* 0x000fe200078efcff */
[----:B------:R-:W-:Y:S02]  /*04c0*/  IMAD R9, R17, R6, RZ ;  /* 0x0000000611097224 */ /* 0x000fe400078e02ff */
[----:B------:R-:W-:Y:S01]  /*04d0*/  @!P3 IMAD.MOV R8, RZ, RZ, -R8 ;  /* 0x000000ffff08b224 */ /* 0x000fe200078e0a08 */
[----:B------:R-:W-:Y:S01]  /*04e0*/  IABS R13, R40 ;  /* 0x00000028000d7213 */ /* 0x000fe20000000000 */
[----:B------:R-:W-:Y:S01]  /*04f0*/  IMAD.HI.U32 R2, R3, R9, R2 ;  /* 0x0000000903027227 */ /* 0x000fe200078e0002 */
[----:B------:R-:W-:Y:S02]  /*0500*/  ISETP.GE.AND P2, PT, R40, RZ, PT ;  /* 0x000000ff2800720c */ /* 0x000fe40003f46270 */
[----:B------:R-:W-:Y:S01]  /*0510*/  SEL R41, R7, R8, !P0 ;  /* 0x0000000807297207 */ /* 0x000fe20004000000 */
[----:B------:R-:W-:Y:S01]  /*0520*/  IMAD.MOV.U32 R3, RZ, RZ, R13 ;  /* 0x000000ffff037224 */ /* 0x000fe200078e000d */
[----:B------:R-:W-:Y:S01]  /*0530*/  ISETP.NE.AND P0, PT, R12, RZ, PT ;  /* 0x000000ff0c00720c */ /* 0x000fe20003f05270 */
[----:B------:R-:W-:Y:S01]  /*0540*/  IMAD.SHL.U32 R7, R42, 0x4, RZ ;  /* 0x000000042a077824 */ /* 0x000fe200078e00ff */
[----:B------:R-:W-:Y:S01]  /*0550*/  SHF.R.U32.HI R8, RZ, 0x1, R42 ;  /* 0x00000001ff087819 */ /* 0x000fe2000001162a */
[----:B------:R-:W-:-:S03]  /*0560*/  IMAD.HI.U32 R2, R2, R3, RZ ;  /* 0x0000000302027227 */ /* 0x000fc600078e00ff */
[----:B------:R-:W-:Y:S01]  /*0570*/  LOP3.LUT R8, R7, 0x18, R8, 0x48, !PT ;  /* 0x0000001807087812 */ /* 0x000fe200078e4808 */
[----:B------:R-:W-:Y:S02]  /*0580*/  IMAD.MOV R2, RZ, RZ, -R2 ;  /* 0x000000ffff027224 */ /* 0x000fe400078e0a02 */
[----:B------:R-:W-:Y:S02]  /*0590*/  IMAD.SHL.U32 R41, R41, 0x40, RZ ;  /* 0x0000004029297824 */ /* 0x000fe400078e00ff */
[----:B------:R-:W-:Y:S01]  /*05a0*/  IMAD R3, R6, R2, R3 ;  /* 0x0000000206037224 */ /* 0x000fe200078e0203 */
[----:B------:R-:W-:-:S04]  /*05b0*/  SHF.R.U32.HI R2, RZ, 0x2, R42 ;  /* 0x00000002ff027819 */ /* 0x000fc8000001162a */
[----:B------:R-:W-:Y:S02]  /*05c0*/  ISETP.GT.U32.AND P4, PT, R6, R3, PT ;  /* 0x000000030600720c */ /* 0x000fe40003f84070 */
[----:B------:R-:W-:-:S04]  /*05d0*/  SGXT.U32 R2, R2, 0x6 ;  /* 0x000000060202781a */ /* 0x000fc80000000000 */
[----:B------:R-:W-:Y:S02]  /*05e0*/  LOP3.LUT R9, R41, R2, RZ, 0xfc, !PT ;  /* 0x0000000229097212 */ /* 0x000fe400078efcff */
[----:B------:R-:W-:-:S03]  /*05f0*/  LOP3.LUT R41, R41, 0x38, R44, 0xf8, !PT ;  /* 0x0000003829297812 */ /* 0x000fc600078ef82c */
[----:B------:R-:W-:-:S04]  /*0600*/  IMAD.HI R5, R9, 0x2aaaaaab, RZ ;  /* 0x2aaaaaab09057827 */ /* 0x000fc800078e02ff */
[----:B------:R-:W-:-:S05]  /*0610*/  @!P4 IMAD.IADD R3, R3, 0x1, -R6 ;  /* 0x000000010303c824 */ /* 0x000fca00078e0a06 */
[----:B------:R-:W-:-:S13]  /*0620*/  ISETP.GT.U32.AND P1, PT, R6, R3, PT ;  /* 0x000000030600720c */ /* 0x000fda0003f24070 */
[----:B------:R-:W-:Y:S01]  /*0630*/  @!P1 IMAD.IADD R3, R3, 0x1, -R6 ;  /* 0x0000000103039824 */ /* 0x000fe200078e0a06 */
[----:B------:R-:W-:-:S03]  /*0640*/  SHF.R.U32.HI R6, RZ, 0x1f, R5 ;  /* 0x0000001fff067819 */ /* 0x000fc60000011605 */
[----:B------:R-:W-:Y:S01]  /*0650*/  IMAD.MOV.U32 R4, RZ, RZ, R3 ;  /* 0x000000ffff047224 */ /* 0x000fe200078e0003 */
[----:B------:R-:W-:Y:S02]  /*0660*/  LEA.HI R6, R5, R6, RZ, 0x17 ;  /* 0x0000000605067211 */ /* 0x000fe400078fb8ff */
[----:B------:R-:W-:Y:S01]  /*0670*/  LOP3.LUT R5, R7, 0x1c, RZ, 0xc0, !PT ;  /* 0x0000001c07057812 */ /* 0x000fe200078ec0ff */
[----:B------:R-:W-:Y:S01]  /*0680*/  @!P2 IMAD.MOV R4, RZ, RZ, -R4 ;  /* 0x000000ffff04a224 */ /* 0x000fe200078e0a04 */
[----:B------:R-:W-:Y:S01]  /*0690*/  LOP3.LUT R7, R8, 0x4, R7, 0xf8, !PT ;  /* 0x0000000408077812 */ /* 0x000fe200078ef807 */
[----:B------:R-:W-:Y:S01]  /*06a0*/  IMAD R6, R6, -0xc00, R9 ;  /* 0xfffff40006067824 */ /* 0x000fe200078e0209 */
[----:B------:R-:W-:Y:S02]  /*06b0*/  LOP3.LUT R9, R44, 0x18, R42, 0x48, !PT ;  /* 0x000000182c097812 */ /* 0x000fe400078e482a */
[----:B------:R-:W-:Y:S02]  /*06c0*/  @!P0 LOP3.LUT R4, RZ, R12, RZ, 0x33, !PT ;  /* 0x0000000cff048212 */ /* 0x000fe400078e33ff */
[----:B------:R-:W-:Y:S01]  /*06d0*/  LOP3.LUT R3, R44, 0x18, RZ, 0xc0, !PT ;  /* 0x000000182c037812 */ /* 0x000fe200078ec0ff */
[----:B------:R-:W-:-:S02]  /*06e0*/  IMAD R9, R2, 0x20, R9 ;  /* 0x0000002002097824 */ /* 0x000fc400078e0209 */
[----:B------:R-:W-:Y:S02]  /*06f0*/  IMAD R2, R0, 0x20, R7 ;  /* 0x0000002000027824 */ /* 0x000fe400078e0207 */
[----:B------:R-:W-:Y:S01]  /*0700*/  IMAD R5, R4, 0xc00, R5 ;  /* 0x00000c0004057824 */ /* 0x000fe200078e0205 */
[----:B------:R-:W-:Y:S01]  /*0710*/  LEA R0, R9, UR4, 0x1 ;  /* 0x0000000409007c11 */ /* 0x000fe2000f8e08ff */
[----:B------:R-:W-:Y:S01]  /*0720*/  IMAD R3, R6, 0xc00, R3 ;  /* 0x00000c0006037824 */ /* 0x000fe200078e0203 */
[----:B------:R-:W-:Y:S01]  /*0730*/  LEA R2, R2, UR4, 0x1 ;  /* 0x0000000402027c11 */ /* 0x000fe2000f8e08ff */
[----:B-----5:R-:W-:Y:S01]  /*0740*/  IMAD.WIDE R32, R5, 0x2, R32 ;  /* 0x0000000205207825 */ /* 0x020fe200078e0220 */
[--C-:B------:R-:W-:Y:S02]  /*0750*/  SHF.R.U32.HI R6, RZ, 0x4, R42.reuse ;  /* 0x00000004ff067819 */ /* 0x100fe4000001162a */
[----:B------:R-:W-:Y:S01]  /*0760*/  SHF.R.U32.HI R5, RZ, 0x1, R42 ;  /* 0x00000001ff057819 */ /* 0x000fe2000001162a */
[----:B-1----:R-:W-:Y:S01]  /*0770*/  IMAD.WIDE R38, R3, 0x2, R38 ;  /* 0x0000000203267825 */ /* 0x002fe200078e0226 */
[----:B------:R-:W-:Y:S01]  /*0780*/  @!PT LDS RZ, [RZ] ;  /* 0x00000000fffff984 */ /* 0x000fe20000000800 */
[----:B------:R-:W-:Y:S01]  /*0790*/  @!PT LDS RZ, [RZ] ;  /* 0x00000000fffff984 */ /* 0x000fe20000000800 */
[----:B------:R-:W-:Y:S01]  /*07a0*/  @!PT LDS RZ, [RZ] ;  /* 0x00000000fffff984 */ /* 0x000fe20000000800 */
[----:B------:R-:W-:Y:S01]  /*07b0*/  LDGSTS.E.64 [R2], desc[UR6][R32.64] ;  /* 0x0000000020027fae */ /* 0x000fe2000b921a46 */
[----:B------:R-:W-:-:S02]  /*07c0*/  SHF.R.U32.HI R3, RZ, 0x3, R14 ;  /* 0x00000003ff037819 */ /* 0x000fc4000001160e */
[----:B------:R-:W-:Y:S01]  /*07d0*/  SGXT.U32 R6, R6, 0x1 ;  /* 0x000000010606781a */ /* 0x000fe20000000000 */
[----:B------:R-:W0:Y:S01]  /*07e0*/  LDGDEPBAR ;  /* 0x00000000000079af */ /* 0x000e220000000000 */
[----:B------:R-:W-:Y:S02]  /*07f0*/  SGXT.U32 R3, R3, 0x1 ;  /* 0x000000010303781a */ /* 0x000fe40000000000 */
[----:B------:R-:W-:Y:S01]  /*0800*/  SGXT.U32 R5, R5, 0x2 ;  /* 0x000000020505781a */ /* 0x000fe20000000000 */
[----:B------:R-:W-:Y:S01]  /*0810*/  LDGSTS.E.BYPASS.128 [R0+0x2000], desc[UR6][R38.64] ;  /* 0x0200000026007fae */ /* 0x000fe2000b901c46 */
[----:B------:R-:W-:Y:S01]  /*0820*/  IMAD R8, R6, 0x20, R43 ;  /* 0x0000002006087824 */ /* 0x000fe200078e022b */
[----:B------:R-:W-:Y:S01]  /*0830*/  IADD3 R34, P1, R38, 0x1000, RZ ;  /* 0x0000100026227810 */ /* 0x000fe20007f3e0ff */
[----:B------:R-:W-:Y:S01]  /*0840*/  IMAD.SHL.U32 R4, R3, 0x8, RZ ;  /* 0x0000000803047824 */ /* 0x000fe200078e00ff */
[----:B------:R-:W0:Y:S01]  /*0850*/  LDGDEPBAR ;  /* 0x00000000000079af */ /* 0x000e220000000000 */
[----:B------:R-:W-:Y:S01]  /*0860*/  IMAD.IADD R8, R10, 0x1, R8 ;  /* 0x000000010a087824 */ /* 0x000fe200078e0208 */
[----:B------:R-:W-:Y:S01]  /*0870*/  SHF.R.U32.HI R10, RZ, 0x3, R42 ;  /* 0x00000003ff0a7819 */ /* 0x000fe2000001162a */
[----:B------:R-:W-:Y:S01]  /*0880*/  IMAD.X R35, RZ, RZ, R39, P1 ;  /* 0x000000ffff237224 */ /* 0x000fe200008e0627 */
[----:B------:R-:W-:Y:S01]  /*0890*/  BAR.SYNC.DEFER_BLOCKING 0x0 ;  /* 0x0000000000007b1d */ /* 0x000fe20000010000 */
[----:B------:R-:W-:Y:S01]  /*08a0*/  LOP3.LUT R7, R4, R45, RZ, 0xfc, !PT ;  /* 0x0000002d04077212 */ /* 0x000fe200078efcff */
[----:B------:R-:W-:Y:S01]  /*08b0*/  IMAD.SHL.U32 R8, R8, 0x20, RZ ;  /* 0x0000002008087824 */ /* 0x000fe200078e00ff */
[----:B------:R-:W-:-:S02]  /*08c0*/  SGXT.U32 R11, R10, 0x2 ;  /* 0x000000020a0b781a */ /* 0x000fc40000000000 */
[-C--:B------:R-:W-:Y:S02]  /*08d0*/  LOP3.LUT R4, R6, R5.reuse, RZ, 0x3c, !PT ;  /* 0x0000000506047212 */ /* 0x080fe400078e3cff */
[----:B------:R-:W-:Y:S02]  /*08e0*/  LOP3.LUT R3, R3, R5, RZ, 0x3c, !PT ;  /* 0x0000000503037212 */ /* 0x000fe400078e3cff */
[----:B------:R-:W-:Y:S01]  /*08f0*/  LOP3.LUT R6, R5, 0x2, R6, 0x1e, !PT ;  /* 0x0000000205067812 */ /* 0x000fe200078e1e06 */
[----:B------:R-:W-:Y:S01]  /*0900*/  IMAD.SHL.U32 R4, R4, 0x8, RZ ;  /* 0x0000000804047824 */ /* 0x000fe200078e00ff */
[----:B------:R-:W-:Y:S01]  /*0910*/  LOP3.LUT R7, R7, 0x7, R42, 0xf8, !PT ;  /* 0x0000000707077812 */ /* 0x000fe200078ef82a */
[----:B------:R-:W-:Y:S01]  /*0920*/  IMAD.SHL.U32 R3, R3, 0x8, RZ ;  /* 0x0000000803037824 */ /* 0x000fe200078e00ff */
[----:B------:R-:W-:Y:S01]  /*0930*/  LOP3.LUT R5, R5, 0x2, R11, 0x1e, !PT ;  /* 0x0000000205057812 */ /* 0x000fe200078e1e0b */
[----:B------:R-:W-:Y:S02]  /*0940*/  IMAD.SHL.U32 R6, R6, 0x8, RZ ;  /* 0x0000000806067824 */ /* 0x000fe400078e00ff */
[----:B------:R-:W-:Y:S01]  /*0950*/  IMAD.SHL.U32 R7, R7, 0x20, RZ ;  /* 0x0000002007077824 */ /* 0x000fe200078e00ff */
[----:B------:R-:W-:Y:S01]  /*0960*/  LOP3.LUT R9, R8, R3, RZ, 0xfc, !PT ;  /* 0x0000000308097212 */ /* 0x000fe200078efcff */
[----:B------:R-:W-:-:S03]  /*0970*/  IMAD.SHL.U32 R5, R5, 0x8, RZ ;  /* 0x0000000805057824 */ /* 0x000fc600078e00ff */
[C---:B------:R-:W-:Y:S02]  /*0980*/  LOP3.LUT R3, R7.reuse, R4, RZ, 0xfc, !PT ;  /* 0x0000000407037212 */ /* 0x040fe400078efcff */
[----:B------:R-:W-:Y:S01]  /*0990*/  LOP3.LUT R6, R7, R6, RZ, 0xfc, !PT ;  /* 0x0000000607067212 */ /* 0x000fe200078efcff */
[----:B------:R-:W-:Y:S01]  /*09a0*/  @!PT LDS RZ, [RZ] ;  /* 0x00000000fffff984 */ /* 0x000fe20000000800 */
[----:B------:R-:W-:Y:S01]  /*09b0*/  @!PT LDS RZ, [RZ] ;  /* 0x00000000fffff984 */ /* 0x000fe20000000800 */
[----:B------:R-:W-:Y:S01]  /*09c0*/  @!PT LDS RZ, [RZ] ;  /* 0x00000000fffff984 */ /* 0x000fe20000000800 */
[----:B------:R-:W-:Y:S01]  /*09d0*/  LDGSTS.E.64 [R2+0x800], desc[UR6][R32.64+0x40] ;  /* 0x0080004020027fae */ /* 0x000fe2000b921a46 */
[----:B------:R-:W-:Y:S02]  /*09e0*/  LOP3.LUT R5, R8, R5, RZ, 0xfc, !PT ;  /* 0x0000000508057212 */ /* 0x000fe400078efcff */
[----:B------:R-:W-:Y:S01]  /*09f0*/  LEA R4, R9, UR4, 0x1 ;  /* 0x0000000409047c11 */ /* 0x000fe2000f8e08ff */
[----:B------:R-:W0:Y:S01]  /*0a00*/  LDGDEPBAR ;  /* 0x00000000000079af */ /* 0x000e220000000000 */
[----:B------:R-:W-:Y:S02]  /*0a10*/  LEA R3, R3, UR4, 0x1 ;  /* 0x0000000403037c11 */ /* 0x000fe4000f8e08ff */
[----:B------:R-:W-:Y:S01]  /*0a20*/  LEA R36, R6, UR4, 0x1 ;  /* 0x0000000406247c11 */ /* 0x000fe2000f8e08ff */
[----:B------:R-:W-:Y:S01]  /*0a30*/  LDGSTS.E.BYPASS.128 [R0+0x3000], desc[UR6][R38.64+0x40] ;  /* 0x0300004026007fae */ /* 0x000fe2000b901c46 */
[----:B------:R-:W-:-:S02]  /*0a40*/  LEA R5, R5, UR4, 0x1 ;  /* 0x0000000405057c11 */ /* 0x000fc4000f8e08ff */
[----:B------:R-:W-:Y:S01]  /*0a50*/  IADD3 R6, P0, R32, 0x1000, RZ ;  /* 0x0000100020067810 */ /* 0x000fe20007f1e0ff */
[----:B------:R-:W0:Y:S01]  /*0a60*/  LDGDEPBAR ;  /* 0x00000000000079af */ /* 0x000e220000000000 */
[----:B------:R-:W-:Y:S03]  /*0a70*/  BAR.SYNC.DEFER_BLOCKING 0x0 ;  /* 0x0000000000007b1d */ /* 0x000fe60000010000 */
[----:B------:R-:W-:-:S03]  /*0a80*/  IMAD.X R7, RZ, RZ, R33, P0 ;  /* 0x000000ffff077224 */ /* 0x000fc600000e0621 */
[----:B------:R-:W-:Y:S01]  /*0a90*/  @!PT LDS RZ, [RZ] ;  /* 0x00000000fffff984 */ /* 0x000fe20000000800 */
[----:B------:R-:W-:Y:S01]  /*0aa0*/  @!PT LDS RZ, [RZ] ;  /* 0x00000000fffff984 */ /* 0x000fe20000000800 */
[----:B------:R-:W-:Y:S01]  /*0ab0*/  @!PT LDS RZ, [RZ] ;  /* 0x00000000fffff984 */ /* 0x000fe20000000800 */
[----:B------:R-:W-:Y:S04]  /*0ac0*/  LDGSTS.E.64 [R2+0x1000], desc[UR6][R32.64+0x80] ;  /* 0x0100008020027fae */ /* 0x000fe8000b921a46 */
[----:B------:R-:W0:Y:S04]  /*0ad0*/  LDGDEPBAR ;  /* 0x00000000000079af */ /* 0x000e280000000000 */
[----:B------:R-:W-:Y:S04]  /*0ae0*/  LDGSTS.E.BYPASS.128 [R0+0x4000], desc[UR6][R38.64+0x80] ;  /* 0x0400008026007fae */ /* 0x000fe8000b901c46 */
[----:B------:R-:W0:Y:S01]  /*0af0*/  LDGDEPBAR ;  /* 0x00000000000079af */ /* 0x000e220000000000 */
[----:B------:R-:W-:Y:S06]  /*0b00*/  BAR.SYNC.DEFER_BLOCKING 0x0 ;  /* 0x0000000000007b1d */ /* 0x000fec0000010000 */
[----:B------:R-:W-:Y:S01]  /*0b10*/  @!PT LDS RZ, [RZ] ;  /* 0x00000000fffff984 */ /* 0x000fe20000000800 */
[----:B------:R-:W-:Y:S01]  /*0b20*/  @!PT LDS RZ, [RZ] ;  /* 0x00000000fffff984 */ /* 0x000fe20000000800 */
[----:B------:R-:W-:Y:S01]  /*0b30*/  @!PT LDS RZ, [RZ] ;  /* 0x00000000fffff984 */ /* 0x000fe20000000800 */
[----:B------:R-:W-:Y:S04]  /*0b40*/  LDGSTS.E.64 [R2+0x1800], desc[UR6][R32.64+0xc0] ;  /* 0x018000c020027fae */ /* 0x000fe8000b921a46 */
[----:B------:R-:W0:Y:S04]  /*0b50*/  LDGDEPBAR ;  /* 0x00000000000079af */ /* 0x000e280000000000 */
[----:B------:R-:W-:Y:S04]  /*0b60*/  LDGSTS.E.BYPASS.128 [R0+0x5000], desc[UR6][R38.64+0xc0] ;  /* 0x050000c026007fae */ /* 0x000fe8000b901c46 */
[----:B------:R-:W0:Y:S01]  /*0b70*/  LDGDEPBAR ;  /* 0x00000000000079af */ /* 0x000e220000000000 */
[----:B------:R-:W-:-:S04]  /*0b80*/  DEPBAR.LE SB0, 0x6 ;  /* 0x000081800000791a */ /* 0x000fc80000000000 */
[----:B------:R-:W-:Y:S06]  /*0b90*/  BAR.SYNC.DEFER_BLOCKING 0x0 ;  /* 0x0000000000007b1d */ /* 0x000fec0000010000 */
[----:B------:R-:W-:Y:S04]  /*0ba0*/  LDSM.16.M88.4 R12, [R3] ;  /* 0x00000000030c783b */ /* 0x000fe80000000200 */
[----:B------:R-:W1:Y:S04]  /*0bb0*/  LDSM.16.M88.4 R16, [R4+0x2000] ;  /* 0x002000000410783b */ /* 0x000e680000000200 */
[----:B------:R-:W-:Y:S04]  /*0bc0*/  LDSM.16.M88.4 R24, [R36] ;  /* 0x000000002418783b */ /* 0x000fe80000000200 */
[----:B------:R-:W2:Y:S01]  /*0bd0*/  LDSM.16.M88.4 R8, [R5+0x2000] ;  /* 0x002000000508783b */ /* 0x000ea20000000200 */
[----:B------:R-:W-:Y:S06]  /*0be0*/  BAR.SYNC.DEFER_BLOCKING 0x0 ;  /* 0x0000000000007b1d */ /* 0x000fec0000010000 */
[----:B------:R-:W-:Y:S01]  /*0bf0*/  @!PT LDS RZ, [RZ] ;  /* 0x00000000fffff984 */ /* 0x000fe20000000800 */
[----:B------:R-:W-:Y:S01]  /*0c00*/  @!PT LDS RZ, [RZ] ;  /* 0x00000000fffff984 */ /* 0x000fe20000000800 */
[----:B------:R-:W-:Y:S01]  /*0c10*/  @!PT LDS RZ, [RZ] ;  /* 0x00000000fffff984 */ /* 0x000fe20000000800 */
[----:B------:R-:W-:Y:S04]  /*0c20*/  LDGSTS.E.64 [R2], desc[UR6][R32.64+0x100] ;  /* 0x0000010020027fae */ /* 0x000fe8000b921a46 */
[----:B------:R-:W0:Y:S01]  /*0c30*/  LDGDEPBAR ;  /* 0x00000000000079af */ /* 0x000e220000000000 */
[----:B-1----:R-:W-:Y:S03]  /*0c40*/  HMMA.16816.F32.BF16 R28, R12, R16, RZ ;  /* 0x000000100c1c723c */ /* 0x002fe600000418ff */
[----:B------:R-:W-:Y:S03]  /*0c50*/  LDGSTS.E.BYPASS.128 [R0+0x2000], desc[UR6][R38.64+0x100] ;  /* 0x0200010026007fae */ /* 0x000fe6000b901c46 */
[----:B------:R-:W-:Y:S01]  /*0c60*/  HMMA.16816.F32.BF16 R16, R12, R18, RZ ;  /* 0x000000120c10723c */ /* 0x000fe200000418ff */
[----:B------:R-:W0:-:S15]  /*0c70*/  LDGDEPBAR ;  /* 0x00000000000079af */ /* 0x000e1e0000000000 */
[----:B------:R-:W-:Y:S02]  /*0c80*/  NOP ;  /* 0x0000000000007918 */ /* 0x000fe40000000000 */
[----:B--2---:R-:W-:Y:S06]  /*0c90*/  HMMA.16816.F32.BF16 R28, R24, R8, R28 ;  /* 0x00000008181c723c */ /* 0x004fec000004181c */
[----:B------:R-:W-:Y:S01]  /*0ca0*/  HMMA.16816.F32.BF16 R24, R24, R10, R16 ;  /* 0x0000000a1818723c */ /* 0x000fe20000041810 */
[----:B------:R-:W-:-:S04]  /*0cb0*/  DEPBAR.LE SB0, 0x6 ;  /* 0x000081800000791a */ /* 0x000fc80000000000 */
[----:B------:R-:W-:Y:S06]  /*0cc0*/  BAR.SYNC.DEFER_BLOCKING 0x0 ;  /* 0x0000000000007b1d */ /* 0x000fec0000010000 */
[----:B------:R-:W-:Y:S04]  /*0cd0*/  LDSM.16.M88.4 R20, [R3+0x800] ;  /* 0x000800000314783b */ /* 0x000fe80000000200 */
[----:B------:R-:W1:Y:S04]  /*0ce0*/  LDSM.16.M88.4 R12, [R4+0x3000] ;  /* 0x00300000040c783b */ /* 0x000e680000000200 */
[----:B------:R-:W-:Y:S04]  /*0cf0*/  LDSM.16.M88.4 R16, [R36+0x800] ;  /* 0x000800002410783b */ /* 0x000fe80000000200 */
[----:B------:R-:W2:Y:S01]  /*0d00*/  LDSM.16.M88.4 R8, [R5+0x3000] ;  /* 0x003000000508783b */ /* 0x000ea20000000200 */
[----:B------:R-:W-:Y:S06]  /*0d10*/  BAR.SYNC.DEFER_BLOCKING 0x0 ;  /* 0x0000000000007b1d */ /* 0x000fec0000010000 */
[----:B------:R-:W-:Y:S01]  /*0d20*/  @!PT LDS RZ, [RZ] ;  /* 0x00000000fffff984 */ /* 0x000fe20000000800 */
[----:B------:R-:W-:Y:S01]  /*0d30*/  @!PT LDS RZ, [RZ] ;  /* 0x00000000fffff984 */ /* 0x000fe20000000800 */
[----:B------:R-:W-:Y:S01]  /*0d40*/  @!PT LDS RZ, [RZ] ;  /* 0x00000000fffff984 */ /* 0x000fe20000000800 */
[----:B------:R-:W-:Y:S04]  /*0d50*/  LDGSTS.E.64 [R2+0x800], desc[UR6][R32.64+0x140] ;  /* 0x0080014020027fae */ /* 0x000fe8000b921a46 */
[----:B------:R-:W0:Y:S01]  /*0d60*/  LDGDEPBAR ;  /* 0x00000000000079af */ /* 0x000e220000000000 */
[----:B-1----:R-:W-:Y:S03]  /*0d70*/  HMMA.16816.F32.BF16 R28, R20, R12, R28 ;  /* 0x0000000c141c723c */ /* 0x002fe6000004181c */
[----:B------:R-:W-:Y:S03]  /*0d80*/  LDGSTS.E.BYPASS.128 [R0+0x3000], desc[UR6][R38.64+0x140] ;  /* 0x0300014026007fae */ /* 0x000fe6000b901c46 */
[----:B------:R-:W-:Y:S01]  /*0d90*/  HMMA.16816.F32.BF16 R20, R20, R14, R24 ;  /* 0x0000000e1414723c */ /* 0x000fe20000041818 */
        /* <DEDUP_REMOVED lines=508> */
[----:B------:R3:W-:Y:S04]  /*2d60*/  LDGSTS.E.64 [R2], desc[UR6][R6.64+-0x800] ;  /* 0x0000080006027fae */ /* 0x0007e8000b921a46 */
[----:B------:R-:W0:Y:S01]  /*2d70*/  LDGDEPBAR ;  /* 0x00000000000079af */ /* 0x000e220000000000 */
[----:B-1----:R-:W-:Y:S03]  /*2d80*/  HMMA.16816.F32.BF16 R28, R16, R20, R28 ;  /* 0x00000014101c723c */ /* 0x002fe6000004181c */
[----:B------:R-:W-:Y:S03]  /*2d90*/  LDGSTS.E.BYPASS.128 [R0+0x2000], desc[UR6][R34.64+-0x800] ;  /* 0x0200080022007fae */ /* 0x000fe6000b901c46 */
[----:B------:R-:W-:Y:S01]  /*2da0*/  HMMA.16816.F32.BF16 R24, R16, R22, R24 ;  /* 0x000000161018723c */ /* 0x000fe20000041818 */
[----:B------:R-:W0:Y:S01]  /*2db0*/  LDGDEPBAR ;  /* 0x00000000000079af */ /* 0x000e220000000000 */
[----:B---3--:R-:W-:-:S05]  /*2dc0*/  IADD3 R6, P0, R32, 0x1000, RZ ;  /* 0x0000100020067810 */ /* 0x008fca0007f1e0ff */
[----:B------:R-:W-:Y:S01]  /*2dd0*/  IMAD.X R7, RZ, RZ, R33, P0 ;  /* 0x000000ffff077224 */ /* 0x000fe200000e0621 */
[----:B------:R-:W-:-:S05]  /*2de0*/  IADD3 R32, P0, R32, 0x2000, RZ ;  /* 0x0000200020207810 */ /* 0x000fca0007f1e0ff */
[----:B------:R-:W-:-:S05]  /*2df0*/  IMAD.X R33, RZ, RZ, R33, P0 ;  /* 0x000000ffff217224 */ /* 0x000fca00000e0621 */
[----:B--2---:R-:W-:Y:S06]  /*2e00*/  HMMA.16816.F32.BF16 R28, R12, R8, R28 ;  /* 0x000000080c1c723c */ /* 0x004fec000004181c */
[----:B------:R-:W-:Y:S01]  /*2e10*/  HMMA.16816.F32.BF16 R8, R12, R10, R24 ;  /* 0x0000000a0c08723c */ /* 0x000fe20000041818 */
[----:B------:R-:W-:-:S04]  /*2e20*/  DEPBAR.LE SB0, 0x6 ;  /* 0x000081800000791a */ /* 0x000fc80000000000 */
[----:B------:R-:W-:Y:S06]  /*2e30*/  BAR.SYNC.DEFER_BLOCKING 0x0 ;  /* 0x0000000000007b1d */ /* 0x000fec0000010000 */
[----:B------:R-:W-:Y:S04]  /*2e40*/  LDSM.16.M88.4 R16, [R3+0x800] ;  /* 0x000800000310783b */ /* 0x000fe80000000200 */
[----:B------:R-:W1:Y:S04]  /*2e50*/  LDSM.16.M88.4 R20, [R4+0x3000] ;  /* 0x003000000414783b */ /* 0x000e680000000200 */
[----:B------:R-:W-:Y:S01]  /*2e60*/  LDSM.16.M88.4 R12, [R36+0x800] ;  /* 0x00080000240c783b */ /* 0x000fe20000000200 */
[----:B-1----:R-:W-:Y:S06]  /*2e70*/  HMMA.16816.F32.BF16 R28, R16, R20, R28 ;  /* 0x00000014101c723c */ /* 0x002fec000004181c */
[----:B------:R-:W-:Y:S01]  /*2e80*/  HMMA.16816.F32.BF16 R8, R16, R22, R8 ;  /* 0x000000161008723c */ /* 0x000fe20000041808 */
[----:B------:R-:W1:Y:S01]  /*2e90*/  LDSM.16.M88.4 R16, [R5+0x3000] ;  /* 0x003000000510783b */ /* 0x000e620000000200 */
        /* <DEDUP_REMOVED lines=8> */
[----:B-1----:R-:W-:Y:S06]  /*2f20*/  HMMA.16816.F32.BF16 R28, R12, R16, R28 ;  /* 0x000000100c1c723c */ /* 0x002fec000004181c */
[----:B------:R-:W-:Y:S01]  /*2f30*/  HMMA.16816.F32.BF16 R12, R12, R18, R8 ;  /* 0x000000120c0c723c */ /* 0x000fe20000041808 */
[----:B------:R-:W-:-:S04]  /*2f40*/  DEPBAR.LE SB0, 0x6 ;  /* 0x000081800000791a */ /* 0x000fc80000000000 */
[----:B------:R-:W-:Y:S06]  /*2f50*/  BAR.SYNC.DEFER_BLOCKING 0x0 ;  /* 0x0000000000007b1d */ /* 0x000fec0000010000 */
[----:B------:R-:W-:Y:S04]  /*2f60*/  LDSM.16.M88.4 R8, [R3+0x1000] ;  /* 0x001000000308783b */ /* 0x000fe80000000200 */
[----:B------:R-:W1:Y:S03]  /*2f70*/  LDSM.16.M88.4 R16, [R4+0x4000] ;  /* 0x004000000410783b */ /* 0x000e660000000200 */
[----:B-1----:R-:W-:Y:S06]  /*2f80*/  HMMA.16816.F32.BF16 R28, R8, R16, R28 ;  /* 0x00000010081c723c */ /* 0x002fec000004181c */
[----:B------:R-:W-:Y:S01]  /*2f90*/  HMMA.16816.F32.BF16 R12, R8, R18, R12 ;  /* 0x00000012080c723c */ /* 0x000fe2000004180c */
[----:B------:R-:W-:Y:S04]  /*2fa0*/  LDSM.16.M88.4 R8, [R36+0x1000] ;  /* 0x001000002408783b */ /* 0x000fe80000000200 */
        /* <DEDUP_REMOVED lines=31> */
[----:B------:R-:W-:Y:S04]  /*31a0*/  LDSM.16.M88.4 R8, [R3] ;  /* 0x000000000308783b */ /* 0x000fe80000000200 */
[----:B------:R-:W1:Y:S03]  /*31b0*/  LDSM.16.M88.4 R16, [R4+0x2000] ;  /* 0x002000000410783b */ /* 0x000e660000000200 */
[----:B-1----:R-:W-:Y:S06]  /*31c0*/  HMMA.16816.F32.BF16 R28, R8, R16, R28 ;  /* 0x00000010081c723c */ /* 0x002fec000004181c */
[----:B------:R-:W-:Y:S01]  /*31d0*/  HMMA.16816.F32.BF16 R12, R8, R18, R12 ;  /* 0x00000012080c723c */ /* 0x000fe2000004180c */
[----:B------:R-:W-:Y:S04]  /*31e0*/  LDSM.16.M88.4 R8, [R36] ;  /* 0x000000002408783b */ /* 0x000fe80000000200 */
[----:B------:R-:W1:Y:S01]  /*31f0*/  LDSM.16.M88.4 R16, [R5+0x2000] ;  /* 0x002000000510783b */ /* 0x000e620000000200 */
[----:B------:R-:W-:Y:S06]  /*3200*/  BAR.SYNC.DEFER_BLOCKING 0x0 ;  /* 0x0000000000007b1d */ /* 0x000fec0000010000 */
[----:B------:R-:W-:Y:S01]  /*3210*/  @!PT LDS RZ, [RZ] ;  /* 0x00000000fffff984 */ /* 0x000fe20000000800 */
[----:B------:R-:W-:Y:S01]  /*3220*/  @!PT LDS RZ, [RZ] ;  /* 0x00000000fffff984 */ /* 0x000fe20000000800 */
[----:B------:R-:W-:Y:S01]  /*3230*/  @!PT LDS RZ, [RZ] ;  /* 0x00000000fffff984 */ /* 0x000fe20000000800 */
[----:B------:R-:W-:Y:S04]  /*3240*/  LDGSTS.E.64 [R2], desc[UR6][R6.64+-0x700] ;  /* 0x0000090006027fae */ /* 0x000fe8000b921a46 */
        /* <DEDUP_REMOVED lines=1061> */
[----:B------:R2:W-:Y:S04]  /*74a0*/  LDGSTS.E.64 [R2+0x1800], desc[UR6][R6.64+0x7c0] ;  /* 0x018007c006027fae */ /* 0x0005e8000b921a46 */
[----:B------:R-:W0:Y:S04]  /*74b0*/  LDGDEPBAR ;  /* 0x00000000000079af */ /* 0x000e280000000000 */
[----:B------:R3:W-:Y:S04]  /*74c0*/  LDGSTS.E.BYPASS.128 [R0+0x5000], desc[UR6][R34.64+0x7c0] ;  /* 0x050007c022007fae */ /* 0x0007e8000b901c46 */
[----:B------:R-:W0:Y:S01]  /*74d0*/  LDGDEPBAR ;  /* 0x00000000000079af */ /* 0x000e220000000000 */
[----:B-1----:R-:W-:Y:S01]  /*74e0*/  HMMA.16816.F32.BF16 R28, R16, R20, R28 ;  /* 0x00000014101c723c */ /* 0x002fe2000004181c */
[----:B--2---:R-:W-:-:S05]  /*74f0*/  IADD3 R6, P0, R38, 0x2000, RZ ;  /* 0x0000200026067810 */ /* 0x004fca0007f1e0ff */
[----:B------:R-:W-:Y:S01]  /*7500*/  HMMA.16816.F32.BF16 R12, R16, R22, R12 ;  /* 0x00000016100c723c */ /* 0x000fe2000004180c */
[----:B------:R-:W-:Y:S01]  /*7510*/  IMAD.X R7, RZ, RZ, R39, P0 ;  /* 0x000000ffff077224 */ /* 0x000fe200000e0627 */
[----:B---3--:R-:W-:Y:S02]  /*7520*/  LOP3.LUT R35, R42, 0x1f, RZ, 0xc0, !PT ;  /* 0x0000001f2a237812 */ /* 0x008fe400078ec0ff */
[----:B------:R-:W-:Y:S02]  /*7530*/  ISETP.GE.AND P0, PT, R40, UR5, PT ;  /* 0x0000000528007c0c */ /* 0x000fe4000bf06270 */
[----:B------:R-:W-:Y:S02]  /*7540*/  LEA.HI R45, R35, R45, RZ, 0x1e ;  /* 0x0000002d232d7211 */ /* 0x000fe400078ff0ff */
[----:B------:R-:W-:Y:S01]  /*7550*/  ISETP.LT.AND P0, PT, R41, 0xc00, !P0 ;  /* 0x00000c002900780c */ /* 0x000fe20004701270 */
        /* <DEDUP_REMOVED lines=10> */
[----:B------:R-:W-:Y:S04]  /*7600*/  LDGSTS.E.64 [R2], desc[UR6][R32.64+-0x800], !PT ;  /* 0x0000080020027fae */ /* 0x000fe8000f921a46 */
[----:B------:R-:W0:Y:S01]  /*7610*/  LDGDEPBAR ;  /* 0x00000000000079af */ /* 0x000e220000000000 */
[----:B-1----:R-:W-:Y:S03]  /*7620*/  HMMA.16816.F32.BF16 R28, R24, R8, R28 ;  /* 0x00000008181c723c */ /* 0x002fe6000004181c */
[----:B------:R-:W-:Y:S03]  /*7630*/  LDGSTS.E.BYPASS.128 [R0+0x2000], desc[UR6][R6.64+-0x800], !PT ;  /* 0x0200080006007fae */ /* 0x000fe6000f901c46 */
        /* <DEDUP_REMOVED lines=15> */
[----:B------:R-:W-:Y:S04]  /*7730*/  LDGSTS.E.64 [R2+0x800], desc[UR6][R32.64+-0x7c0], !PT ;  /* 0x0080084020027fae */ /* 0x000fe8000f921a46 */
        /* <DEDUP_REMOVED lines=30> */
[----:B------:R1:W2:Y:S04]  /*7920*/  LDSM.16.M88.4 R12, [R4+0x5000] ;  /* 0x00500000040c783b */ /* 0x0002a80000000200 */
[----:B------:R-:W-:Y:S04]  /*7930*/  LDSM.16.M88.4 R36, [R36+0x1800] ;  /* 0x001800002424783b */ /* 0x000fe80000000200 */
[----:B------:R3:W4:Y:S01]  /*7940*/  LDSM.16.M88.4 R16, [R5+0x5000] ;  /* 0x005000000510783b */ /* 0x0007220000000200 */
[----:B-1----:R-:W-:Y:S01]  /*7950*/  IMAD.SHL.U32 R4, R42, 0x2, RZ ;  /* 0x000000022a047824 */ /* 0x002fe200078e00ff */
[----:B------:R-:W-:Y:S04]  /*7960*/  BAR.SYNC.DEFER_BLOCKING 0x0 ;  /* 0x0000000000007b1d */ /* 0x000fe80000010000 */
[----:B------:R-:W-:-:S05]  /*7970*/  LOP3.LUT R4, R43, 0x6, R4, 0xf8, !PT ;  /* 0x000000062b047812 */ /* 0x000fca00078ef804 */
[----:B------:R-:W-:Y:S01]  /*7980*/  IMAD R4, R45, 0x48, R4 ;  /* 0x000000482d047824 */ /* 0x000fe200078e0204 */
[----:B------:R-:W-:Y:S01]  /*7990*/  @!PT LDS RZ, [RZ] ;  /* 0x00000000fffff984 */ /* 0x000fe20000000800 */
[----:B------:R-:W-:Y:S01]  /*79a0*/  @!PT LDS RZ, [RZ] ;  /* 0x00000000fffff984 */ /* 0x000fe20000000800 */
[----:B------:R-:W-:Y:S01]  /*79b0*/  @!PT LDS RZ, [RZ] ;  /* 0x00000000fffff984 */ /* 0x000fe20000000800 */
[----:B------:R-:W-:Y:S04]  /*79c0*/  LDGSTS.E.64 [R2+0x1800], desc[UR6][R32.64+-0x740], !PT ;  /* 0x018008c020027fae */ /* 0x000fe8000f921a46 */
[----:B------:R-:W0:Y:S01]  /*79d0*/  LDGDEPBAR ;  /* 0x00000000000079af */ /* 0x000e220000000000 */
[----:B--2---:R-:W-:Y:S03]  /*79e0*/  HMMA.16816.F32.BF16 R28, R8, R12, R28 ;  /* 0x0000000c081c723c */ /* 0x004fe6000004181c */
[----:B------:R1:W-:Y:S03]  /*79f0*/  LDGSTS.E.BYPASS.128 [R0+0x5000], desc[UR6][R6.64+-0x740], !PT ;  /* 0x050008c006007fae */ /* 0x0003e6000f901c46 */
[----:B------:R-:W-:Y:S01]  /*7a00*/  HMMA.16816.F32.BF16 R20, R8, R14, R20 ;  /* 0x0000000e0814723c */ /* 0x000fe20000041814 */
[----:B------:R-:W0:Y:S01]  /*7a10*/  LDGDEPBAR ;  /* 0x00000000000079af */ /* 0x000e220000000000 */
[----:B------:R-:W2:Y:S01]  /*7a20*/  LDC.64 R8, c[0x0][0x210] ;  /* 0x00008400ff087b82 */ /* 0x000ea20000000a00 */
[----:B-1----:R-:W-:-:S02]  /*7a30*/  LEA R0, R4, UR4, 0x2 ;  /* 0x0000000404007c11 */ /* 0x002fc4000f8e10ff */
[----:B---3--:R-:W-:Y:S02]  /*7a40*/  CS2R R4, SRZ ;  /* 0x0000000000047805 */ /* 0x008fe4000001ff00 */
[----:B------:R-:W-:-:S11]  /*7a50*/  CS2R R6, SRZ ;  /* 0x0000000000067805 */ /* 0x000fd6000001ff00 */
[----:B----4-:R-:W-:Y:S06]  /*7a60*/  HMMA.16816.F32.BF16 R28, R36, R16, R28 ;  /* 0x00000010241c723c */ /* 0x010fec000004181c */
[----:B------:R-:W-:Y:S01]  /*7a70*/  HMMA.16816.F32.BF16 R20, R36, R18, R20 ;  /* 0x000000122414723c */ /* 0x000fe20000041814 */
[----:B------:R-:W-:-:S04]  /*7a80*/  DEPBAR.LE SB0, 0x6 ;  /* 0x000081800000791a */ /* 0x000fc80000000000 */
[----:B------:R-:W-:Y:S01]  /*7a90*/  BAR.SYNC.DEFER_BLOCKING 0x0 ;  /* 0x0000000000007b1d */ /* 0x000fe20000010000 */
[----:B--2---:R-:W-:-:S05]  /*7aa0*/  IMAD.WIDE R16, R41, 0x2, R8 ;  /* 0x0000000229107825 */ /* 0x004fca00078e0208 */
[----:B------:R-:W-:-:S04]  /*7ab0*/  DEPBAR.LE SB0, 0x0 ;  /* 0x000080000000791a */ /* 0x000fc80000000000 */
[----:B------:R-:W-:Y:S06]  /*7ac0*/  BAR.SYNC.DEFER_BLOCKING 0x0 ;  /* 0x0000000000007b1d */ /* 0x000fec0000010000 */
[----:B------:R-:W-:Y:S04]  /*7ad0*/  STS.64 [R0], R28 ;  /* 0x0000001c00007388 */ /* 0x000fe80000000a00 */
[----:B------:R-:W-:Y:S04]  /*7ae0*/  STS.64 [R0+0x900], R30 ;  /* 0x0009001e00007388 */ /* 0x000fe80000000a00 */
[----:B------:R-:W-:Y:S04]  /*7af0*/  STS.64 [R0+0x80], R20 ;  /* 0x0000801400007388 */ /* 0x000fe80000000a00 */
[----:B------:R1:W-:Y:S01]  /*7b00*/  STS.64 [R0+0x980], R22 ;  /* 0x0009801600007388 */ /* 0x0003e20000000a00 */
[----:B------:R-:W-:Y:S06]  /*7b10*/  BAR.SYNC.DEFER_BLOCKING 0x0 ;  /* 0x0000000000007b1d */ /* 0x000fec0000010000 */
[----:B------:R-:W1:Y:S01]  /*7b20*/  @P0 LDG.E.EL.128 R4, desc[UR6][R16.64] ;  /* 0x0000000610040981 */ /* 0x000e62000c2e1d00 */
[----:B------:R-:W-:Y:S01]  /*7b30*/  SHF.R.U32.HI R34, RZ, 0x3, R42 ;  /* 0x00000003ff227819 */ /* 0x000fe2000001162a */
[----:B------:R-:W-:Y:S01]  /*7b40*/  IMAD R41, R40, 0xc00, R41 ;  /* 0x00000c0028297824 */ /* 0x000fe200078e0229 */
[----:B------:R-:W-:-:S02]  /*7b50*/  LOP3.LUT R35, R42, 0x7, RZ, 0xc0, !PT ;  /* 0x000000072a237812 */ /* 0x000fc400078ec0ff */
[----:B------:R-:W-:Y:S02]  /*7b60*/  SHF.R.U32.HI R42, RZ, 0x5, R42 ;  /* 0x00000005ff2a7819 */ /* 0x000fe4000001162a */
[----:B------:R-:W-:-:S03]  /*7b70*/  SGXT.U32 R34, R34, 0x2 ;  /* 0x000000022222781a */ /* 0x000fc60000000000 */
[----:B------:R-:W-:-:S05]  /*7b80*/  IMAD.SHL.U32 R42, R42, 0x4, RZ ;  /* 0x000000042a2a7824 */ /* 0x000fca00078e00ff */
[----:B------:R-:W-:-:S05]  /*7b90*/  LOP3.LUT R42, R34, 0x1c, R42, 0xf8, !PT ;  /* 0x0000001c222a7812 */ /* 0x000fca00078ef82a */
[----:B------:R-:W-:-:S04]  /*7ba0*/  IMAD R2, R42, 0x9, R35 ;  /* 0x000000092a027824 */ /* 0x000fc800078e0223 */
[----:B------:R-:W-:-:S05]  /*7bb0*/  IMAD.SHL.U32 R2, R2, 0x8, RZ ;  /* 0x0000000802027824 */ /* 0x000fca00078e00ff */
[----:B------:R-:W-:Y:S02]  /*7bc0*/  LEA R18, R2, UR4, 0x2 ;  /* 0x0000000402127c11 */ /* 0x000fe4000f8e10ff */
[----:B------:R-:W2:Y:S03]  /*7bd0*/  LDC.64 R2, c[0x0][0x228] ;  /* 0x00008a00ff027b82 */ /* 0x000ea60000000a00 */
[----:B------:R-:W3:Y:S04]  /*7be0*/  LDS.128 R8, [R18] ;  /* 0x0000000012087984 */ /* 0x000ee80000000c00 */
[----:B------:R-:W4:Y:S01]  /*7bf0*/  LDS.128 R12, [R18+0x10] ;  /* 0x00001000120c7984 */ /* 0x000f220000000c00 */
[----:B--2---:R-:W-:Y:S01]  /*7c00*/  IMAD.WIDE R2, R41, 0x2, R2 ;  /* 0x0000000229027825 */ /* 0x004fe200078e0202 */
[----:B-1----:R-:W-:-:S03]  /*7c10*/  PRMT R0, R4, 0x7632, R0 ;  /* 0x0000763204007816 */ /* 0x002fc60000000000 */
[----:B------:R-:W-:Y:S01]  /*7c20*/  IMAD.U32 R17, R4, 0x10000, RZ ;  /* 0x0001000004117824 */ /* 0x000fe200078e00ff */
[C---:B------:R-:W-:Y:S01]  /*7c30*/  PRMT R4, R5.reuse, 0x7632, R4 ;  /* 0x0000763205047816 */ /* 0x040fe20000000004 */
[----:B------:R-:W-:Y:S01]  /*7c40*/  IMAD.U32 R19, R5, 0x10000, RZ ;  /* 0x0001000005137824 */ /* 0x000fe200078e00ff */
[C---:B------:R-:W-:Y:S01]  /*7c50*/  PRMT R5, R6.reuse, 0x7632, R5 ;  /* 0x0000763206057816 */ /* 0x040fe20000000005 */
[----:B------:R-:W-:Y:S01]  /*7c60*/  IMAD.U32 R21, R6, 0x10000, RZ ;  /* 0x0001000006157824 */ /* 0x000fe200078e00ff */
[----:B------:R-:W-:Y:S01]  /*7c70*/  PRMT R6, R7, 0x7632, R6 ;  /* 0x0000763207067816 */ /* 0x000fe20000000006 */
[----:B------:R-:W-:Y:S02]  /*7c80*/  IMAD.U32 R0, R0, 0x10000, RZ ;  /* 0x0001000000007824 */ /* 0x000fe400078e00ff */
[----:B---3--:R-:W-:Y:S01]  /*7c90*/  FADD R8, R8, R17 ;  /* 0x0000001108087221 */ /* 0x008fe20000000000 */
[----:B------:R-:W-:Y:S02]  /*7ca0*/  IMAD.U32 R4, R4, 0x10000, RZ ;  /* 0x0001000004047824 */ /* 0x000fe400078e00ff */
[----:B------:R-:W-:Y:S01]  /*7cb0*/  FADD R10, R10, R19 ;  /* 0x000000130a0a7221 */ /* 0x000fe20000000000 */
[----:B------:R-:W-:Y:S01]  /*7cc0*/  FADD R9, R9, R0 ;  /* 0x0000000009097221 */ /* 0x000fe20000000000 */
[----:B------:R-:W-:-:S02]  /*7cd0*/  IMAD.U32 R7, R7, 0x10000, RZ ;  /* 0x0001000007077824 */ /* 0x000fc400078e00ff */
[----:B------:R-:W-:Y:S01]  /*7ce0*/  FADD R11, R11, R4 ;  /* 0x000000040b0b7221 */ /* 0x000fe20000000000 */
[----:B------:R-:W-:Y:S02]  /*7cf0*/  IMAD.U32 R0, R5, 0x10000, RZ ;  /* 0x0001000005007824 */ /* 0x000fe400078e00ff */
[----:B----4-:R-:W-:Y:S01]  /*7d00*/  FADD R12, R12, R21 ;  /* 0x000000150c0c7221 */ /* 0x010fe20000000000 */
[----:B------:R-:W-:Y:S02]  /*7d10*/  IMAD.U32 R6, R6, 0x10000, RZ ;  /* 0x0001000006067824 */ /* 0x000fe400078e00ff */
[----:B------:R-:W-:Y:S01]  /*7d20*/  FADD R7, R14, R7 ;  /* 0x000000070e077221 */ /* 0x000fe20000000000 */
[----:B------:R-:W-:Y:S01]  /*7d30*/  FADD R13, R13, R0 ;  /* 0x000000000d0d7221 */ /* 0x000fe20000000000 */
[----:B------:R-:W-:Y:S01]  /*7d40*/  F2FP.BF16.F32.PACK_AB R8, R9, R8 ;  /* 0x000000080908723e */ /* 0x000fe200000010ff */
[----:B------:R-:W-:Y:S01]  /*7d50*/  FADD R6, R15, R6 ;  /* 0x000000060f067221 */ /* 0x000fe20000000000 */
[----:B------:R-:W-:-:S02]  /*7d60*/  F2FP.BF16.F32.PACK_AB R9, R11, R10 ;  /* 0x0000000a0b09723e */ /* 0x000fc400000010ff */
[----:B------:R-:W-:Y:S02]  /*7d70*/  F2FP.BF16.F32.PACK_AB R10, R13, R12 ;  /* 0x0000000c0d0a723e */ /* 0x000fe400000010ff */
[----:B------:R-:W-:Y:S01]  /*7d80*/  F2FP.BF16.F32.PACK_AB R11, R6, R7 ;  /* 0x00000007060b723e */ /* 0x000fe200000010ff */
[----:B------:R-:W-:Y:S06]  /*7d90*/  @!P0 EXIT ;  /* 0x000000000000894d */ /* 0x000fec0003800000 */
[----:B------:R-:W-:Y:S01]  /*7da0*/  STG.E.128 desc[UR6][R2.64], R8 ;  /* 0x0000000802007986 */ /* 0x000fe2000c101d06 */
[----:B------:R-:W-:Y:S05]  /*7db0*/  EXIT ;  /* 0x000000000000794d */ /* 0x000fea0003800000 */
.L_x_0:
[----:B------:R-:W-:-:S00]  /*7dc0*/  BRA `(.L_x_0) ;  /* 0xfffffffc00fc7947 */ /* 0x000fc0000383ffff */
[----:B------:R-:W-:-:S00]  /*7dd0*/  NOP ;  /* 0x0000000000007918 */ /* 0x000fc00000000000 */
        /* <DEDUP_REMOVED lines=10> */
.L_x_1:


//--------------------- .nv.shared.triton_mm      --------------------------
	.section	.nv.shared.triton_mm,"aw",@nobits
	.sectionflags	@""
	.align	16
	.zero		1024


//--------------------- .nv.constant0.triton_mm   --------------------------
	.section	.nv.constant0.triton_mm,"a",@progbits
	.sectionflags	@""
	.align	4
.nv.constant0.triton_mm:
	.zero		564
